//
// Generated by NVIDIA NVVM Compiler
//
// Compiler Build ID: CL-36424714
// Cuda compilation tools, release 13.0, V13.0.88
// Based on NVVM 20.0.0
//

.version 9.0
.target sm_100
.address_size 64

	// .globl	_Z11GPU_mt_infov
.extern .func  (.param .b32 func_retval0) vprintf
(
	.param .b64 vprintf_param_0,
	.param .b64 vprintf_param_1
)
;
.global .align 1 .b8 $str[32] = {66, 108, 111, 99, 107, 32, 105, 100, 120, 58, 32, 37, 100, 32, 124, 32, 116, 104, 114, 101, 97, 100, 32, 105, 100, 120, 58, 32, 37, 100, 10};

.visible .entry _Z11GPU_mt_infov()
{
	.local .align 8 .b8 	__local_depot0[8];
	.reg .b64 	%SP;
	.reg .b64 	%SPL;
	.reg .b32 	%r<5>;
	.reg .b64 	%rd<5>;

	mov.u64 	%SPL, __local_depot0;
	cvta.local.u64 	%SP, %SPL;
	add.u64 	%rd1, %SP, 0;
	add.u64 	%rd2, %SPL, 0;
	mov.u32 	%r1, %ctaid.x;
	mov.u32 	%r2, %tid.x;
	st.local.v2.u32 	[%rd2], {%r1, %r2};
	mov.u64 	%rd3, $str;
	cvta.global.u64 	%rd4, %rd3;
	{ // callseq 0, 0
	.param .b64 param0;
	st.param.b64 	[param0], %rd4;
	.param .b64 param1;
	st.param.b64 	[param1], %rd1;
	.param .b32 retval0;
	call.uni (retval0), 
	vprintf, 
	(
	param0, 
	param1
	);
	ld.param.b32 	%r3, [retval0];
	} // callseq 0
	ret;

}
	// .globl	_Z20GPU_increment_numberPii
.visible .entry _Z20GPU_increment_numberPii(
	.param .u64 .ptr .align 1 _Z20GPU_increment_numberPii_param_0,
	.param .u32 _Z20GPU_increment_numberPii_param_1
)
{
	.reg .b32 	%r<3>;
	.reg .b64 	%rd<3>;

	ld.param.u64 	%rd1, [_Z20GPU_increment_numberPii_param_0];
	ld.param.u32 	%r1, [_Z20GPU_increment_numberPii_param_1];
	cvta.to.global.u64 	%rd2, %rd1;
	add.s32 	%r2, %r1, 1;
	st.global.u32 	[%rd2], %r2;
	ret;

}


// ===== COMPILED SASS (sm_100) =====

	.target	sm_100

	.elftype	@"ET_EXEC"


//--------------------- .note.nv.tkinfo           --------------------------
	.section	.note.nv.tkinfo,"",@"SHT_NOTE"
	.sectionflags	@"SHF_NOTE_NV_TKINFO"
	.tkinfo
        /*0018*/ 	.word	0x00000002
        /*0030*/ 	.string	""
        /*0030*/ 	.string	"ptxas"
        /*0030*/ 	.string	"Cuda compilation tools, release 13.0, V13.0.88"
        /*0030*/ 	.string	"Build cuda_13.0.r13.0/compiler.36424714_0"
        /*0030*/ 	.string	"-arch sm_100 -m 64 "



//--------------------- .note.nv.cuinfo           --------------------------
	.section	.note.nv.cuinfo,"",@"SHT_NOTE"
	.sectionflags	@"SHF_NOTE_NV_CUINFO"
        /*0018*/ 	.short	0x0002
        /*001a*/ 	.short	0x0064
        /*001c*/ 	.short	0x0082
	.zero		2


//--------------------- .nv.info                  --------------------------
	.section	.nv.info,"",@"SHT_CUDA_INFO"
	.align	4


	//----- nvinfo : EIATTR_REGCOUNT
	.align		4
        /*0000*/ 	.byte	0x04, 0x2f
        /*0002*/ 	.short	(.L_2 - .L_1)
	.align		4
.L_1:
        /*0004*/ 	.word	index@(_Z11GPU_mt_infov)
        /*0008*/ 	.word	0x00000018


	//----- nvinfo : EIATTR_FRAME_SIZE
	.align		4
.L_2:
        /*000c*/ 	.byte	0x04, 0x11
        /*000e*/ 	.short	(.L_4 - .L_3)
	.align		4
.L_3:
        /*0010*/ 	.word	index@(_Z11GPU_mt_infov)
        /*0014*/ 	.word	0x00000008


	//----- nvinfo : EIATTR_REGCOUNT
	.align		4
.L_4:
        /*0018*/ 	.byte	0x04, 0x2f
        /*001a*/ 	.short	(.L_6 - .L_5)
	.align		4
.L_5:
        /*001c*/ 	.word	index@(_Z20GPU_increment_numberPii)
        /*0020*/ 	.word	0x00000008


	//----- nvinfo : EIATTR_FRAME_SIZE
	.align		4
.L_6:
        /*0024*/ 	.byte	0x04, 0x11
        /*0026*/ 	.short	(.L_8 - .L_7)
	.align		4
.L_7:
        /*0028*/ 	.word	index@(_Z20GPU_increment_numberPii)
        /*002c*/ 	.word	0x00000000


	//----- nvinfo : EIATTR_MIN_STACK_SIZE
	.align		4
.L_8:
        /*0030*/ 	.byte	0x04, 0x12
        /*0032*/ 	.short	(.L_10 - .L_9)
	.align		4
.L_9:
        /*0034*/ 	.word	index@(_Z20GPU_increment_numberPii)
        /*0038*/ 	.word	0x00000000


	//----- nvinfo : EIATTR_MIN_STACK_SIZE
	.align		4
.L_10:
        /*003c*/ 	.byte	0x04, 0x12
        /*003e*/ 	.short	(.L_12 - .L_11)
	.align		4
.L_11:
        /*0040*/ 	.word	index@(_Z11GPU_mt_infov)
        /*0044*/ 	.word	0x00000008
.L_12:


//--------------------- .nv.compat                --------------------------
	.section	.nv.compat,"",@"SHT_CUDA_COMPAT_INFO"
	.align	4
        /*0000*/ 	.byte	0x02, 0x09, 0x00, 0x00, 0x02, 0x02, 0x01, 0x00, 0x02, 0x05, 0x05, 0x00, 0x03, 0x07, 0x01, 0x01
        /*0010*/ 	.byte	0x02, 0x03, 0x00, 0x00, 0x02, 0x06, 0x01, 0x00, 0x04, 0x0b, 0x08, 0x00, 0x09, 0x00, 0x00, 0x00
        /*0020*/ 	.byte	0x00, 0x00, 0x00, 0x00


//--------------------- .nv.info._Z20GPU_increment_numberPii --------------------------
	.section	.nv.info._Z20GPU_increment_numberPii,"",@"SHT_CUDA_INFO"
	.sectionflags	@""
	.align	4


	//----- nvinfo : EIATTR_CUDA_API_VERSION
	.align		4
        /*0000*/ 	.byte	0x04, 0x37
        /*0002*/ 	.short	(.L_14 - .L_13)
.L_13:
        /*0004*/ 	.word	0x00000082


	//----- nvinfo : EIATTR_KPARAM_INFO
	.align		4
.L_14:
        /*0008*/ 	.byte	0x04, 0x17
        /*000a*/ 	.short	(.L_16 - .L_15)
.L_15:
        /*000c*/ 	.word	0x00000000
        /*0010*/ 	.short	0x0001
        /*0012*/ 	.short	0x0008
        /*0014*/ 	.byte	0x00, 0xf0, 0x11, 0x00


	//----- nvinfo : EIATTR_KPARAM_INFO
	.align		4
.L_16:
        /*0018*/ 	.byte	0x04, 0x17
        /*001a*/ 	.short	(.L_18 - .L_17)
.L_17:
        /*001c*/ 	.word	0x00000000
        /*0020*/ 	.short	0x0000
        /*0022*/ 	.short	0x0000
        /*0024*/ 	.byte	0x00, 0xf5, 0x21, 0x00


	//----- nvinfo : EIATTR_SPARSE_MMA_MASK
	.align		4
.L_18:
        /*0028*/ 	.byte	0x03, 0x50
        /*002a*/ 	.short	0x0000


	//----- nvinfo : EIATTR_MAXREG_COUNT
	.align		4
        /*002c*/ 	.byte	0x03, 0x1b
        /*002e*/ 	.short	0x00ff


	//----- nvinfo : EIATTR_MERCURY_ISA_VERSION
	.align		4
        /*0030*/ 	.byte	0x03, 0x5f
        /*0032*/ 	.short	0x0101


	//----- nvinfo : EIATTR_VRC_CTA_INIT_COUNT
	.align		4
        /*0034*/ 	.byte	0x02, 0x4a
	.zero		1
	.zero		1


	//----- nvinfo : EIATTR_EXIT_INSTR_OFFSETS
	.align		4
        /*0038*/ 	.byte	0x04, 0x1c
        /*003a*/ 	.short	(.L_20 - .L_19)


	//   ....[0]....
.L_19:
        /*003c*/ 	.word	0x00000060


	//----- nvinfo : EIATTR_CBANK_PARAM_SIZE
	.align		4
.L_20:
        /*0040*/ 	.byte	0x03, 0x19
        /*0042*/ 	.short	0x000c


	//----- nvinfo : EIATTR_PARAM_CBANK
	.align		4
        /*0044*/ 	.byte	0x04, 0x0a
        /*0046*/ 	.short	(.L_22 - .L_21)
	.align		4
.L_21:
        /*0048*/ 	.word	index@(.nv.constant0._Z20GPU_increment_numberPii)
        /*004c*/ 	.short	0x0380
        /*004e*/ 	.short	0x000c


	//----- nvinfo : EIATTR_SW_WAR
	.align		4
.L_22:
        /*0050*/ 	.byte	0x04, 0x36
        /*0052*/ 	.short	(.L_24 - .L_23)
.L_23:
        /*0054*/ 	.word	0x00000008
.L_24:


//--------------------- .nv.info._Z11GPU_mt_infov --------------------------
	.section	.nv.info._Z11GPU_mt_infov,"",@"SHT_CUDA_INFO"
	.sectionflags	@""
	.align	4


	//----- nvinfo : EIATTR_CUDA_API_VERSION
	.align		4
        /*0000*/ 	.byte	0x04, 0x37
        /*0002*/ 	.short	(.L_26 - .L_25)
.L_25:
        /*0004*/ 	.word	0x00000082


	//----- nvinfo : EIATTR_SPARSE_MMA_MASK
	.align		4
.L_26:
        /*0008*/ 	.byte	0x03, 0x50
        /*000a*/ 	.short	0x0000


	//----- nvinfo : EIATTR_MAXREG_COUNT
	.align		4
        /*000c*/ 	.byte	0x03, 0x1b
        /*000e*/ 	.short	0x00ff


	//----- nvinfo : EIATTR_EXTERNS
	.align		4
        /*0010*/ 	.byte	0x04, 0x0f
        /*0012*/ 	.short	(.L_28 - .L_27)


	//   ....[0]....
	.align		4
.L_27:
        /*0014*/ 	.word	index@(vprintf)


	//----- nvinfo : EIATTR_MERCURY_ISA_VERSION
	.align		4
.L_28:
        /*0018*/ 	.byte	0x03, 0x5f
        /*001a*/ 	.short	0x0101


	//----- nvinfo : EIATTR_VRC_CTA_INIT_COUNT
	.align		4
        /*001c*/ 	.byte	0x02, 0x4a
	.zero		1
	.zero		1


	//----- nvinfo : EIATTR_SYSCALL_OFFSETS
	.align		4
        /*0020*/ 	.byte	0x04, 0x46
        /*0022*/ 	.short	(.L_30 - .L_29)


	//   ....[0]....
.L_29:
        /*0024*/ 	.word	0x000000f0


	//----- nvinfo : EIATTR_EXIT_INSTR_OFFSETS
	.align		4
.L_30:
        /*0028*/ 	.byte	0x04, 0x1c
        /*002a*/ 	.short	(.L_32 - .L_31)


	//   ....[0]....
.L_31:
        /*002c*/ 	.word	0x00000100


	//----- nvinfo : EIATTR_SW_WAR
	.align		4
.L_32:
        /*0030*/ 	.byte	0x04, 0x36
        /*0032*/ 	.short	(.L_34 - .L_33)
.L_33:
        /*0034*/ 	.word	0x00000008
.L_34:


//--------------------- .nv.callgraph             --------------------------
	.section	.nv.callgraph,"",@"SHT_CUDA_CALLGRAPH"
	.align	4
	.sectionentsize	8
	.align		4
        /*0000*/ 	.word	0x00000000
	.align		4
        /*0004*/ 	.word	0xffffffff
	.align		4
        /*0008*/ 	.word	index@(_Z11GPU_mt_infov)
	.align		4
        /*000c*/ 	.word	index@(vprintf)
	.align		4
        /*0010*/ 	.word	0x00000000
	.align		4
        /*0014*/ 	.word	0xfffffffe
	.align		4
        /*0018*/ 	.word	0x00000000
	.align		4
        /*001c*/ 	.word	0xfffffffd
	.align		4
        /*0020*/ 	.word	0x00000000
	.align		4
        /*0024*/ 	.word	0xfffffffc


//--------------------- .nv.constant4             --------------------------
	.section	.nv.constant4,"a",@progbits
	.align	8
	.align		8
.nv.constant4:
        /*0000*/ 	.dword	$str
	.align		8
        /*0008*/ 	.dword	vprintf


//--------------------- .text._Z20GPU_increment_numberPii --------------------------
	.section	.text._Z20GPU_increment_numberPii,"ax",@progbits
	.align	128
        .global         _Z20GPU_increment_numberPii
        .type           _Z20GPU_increment_numberPii,@function
        .size           _Z20GPU_increment_numberPii,(.L_x_3 - _Z20GPU_increment_numberPii)
        .other          _Z20GPU_increment_numberPii,@"STO_CUDA_ENTRY STV_DEFAULT"
_Z20GPU_increment_numberPii:
.text._Z20GPU_increment_numberPii:
[----:B------:R-:W-:Y:S08]  /*0000*/  LDC R1, c[0x0][0x37c] ;  /* 0x0000df00ff017b82 */ /* 0x000ff00000000800 */
[----:B------:R-:W0:Y:S01]  /*0010*/  LDC R5, c[0x0][0x388] ;  /* 0x0000e200ff057b82 */ /* 0x000e220000000800 */
[----:B------:R-:W1:Y:S07]  /*0020*/  LDCU.64 UR4, c[0x0][0x358] ;  /* 0x00006b00ff0477ac */ /* 0x000e6e0008000a00 */
[----:B------:R-:W1:Y:S01]  /*0030*/  LDC.64 R2, c[0x0][0x380] ;  /* 0x0000e000ff027b82 */ /* 0x000e620000000a00 */
[----:B0-----:R-:W-:-:S05]  /*0040*/  IADD3 R5, PT, PT, R5, 0x1, RZ ;  /* 0x0000000105057810 */ /* 0x001fca0007ffe0ff */
[----:B-1----:R-:W-:Y:S01]  /*0050*/  STG.E desc[UR4][R2.64], R5 ;  /* 0x0000000502007986 */ /* 0x002fe2000c101904 */
[----:B------:R-:W-:Y:S05]  /*0060*/  EXIT ;  /* 0x000000000000794d */ /* 0x000fea0003800000 */
.L_x_0:
[----:B------:R-:W-:-:S00]  /*0070*/  BRA `(.L_x_0) ;  /* 0xfffffffc00fc7947 */ /* 0x000fc0000383ffff */
[----:B------:R-:W-:-:S00]  /*0080*/  NOP ;  /* 0x0000000000007918 */ /* 0x000fc00000000000 */
[----:B------:R-:W-:-:S00]  /*0090*/  NOP ;  /* 0x0000000000007918 */ /* 0x000fc00000000000 */
[----:B------:R-:W-:-:S00]  /*00a0*/  NOP ;  /* 0x0000000000007918 */ /* 0x000fc00000000000 */
[----:B------:R-:W-:-:S00]  /*00b0*/  NOP ;  /* 0x0000000000007918 */ /* 0x000fc00000000000 */
[----:B------:R-:W-:-:S00]  /*00c0*/  NOP ;  /* 0x0000000000007918 */ /* 0x000fc00000000000 */
[----:B------:R-:W-:-:S00]  /*00d0*/  NOP ;  /* 0x0000000000007918 */ /* 0x000fc00000000000 */
[----:B------:R-:W-:-:S00]  /*00e0*/  NOP ;  /* 0x0000000000007918 */ /* 0x000fc00000000000 */
[----:B------:R-:W-:-:S00]  /*00f0*/  NOP ;  /* 0x0000000000007918 */ /* 0x000fc00000000000 */
.L_x_3:


//--------------------- .text._Z11GPU_mt_infov    --------------------------
	.section	.text._Z11GPU_mt_infov,"ax",@progbits
	.align	128
        .global         _Z11GPU_mt_infov
        .type           _Z11GPU_mt_infov,@function
        .size           _Z11GPU_mt_infov,(.L_x_4 - _Z11GPU_mt_infov)
        .other          _Z11GPU_mt_infov,@"STO_CUDA_ENTRY STV_DEFAULT"
_Z11GPU_mt_infov:
.text._Z11GPU_mt_infov:
[----:B------:R-:W0:Y:S01]  /*0000*/  LDC R1, c[0x0][0x37c] ;  /* 0x0000df00ff017b82 */ /* 0x000e220000000800 */
[----:B------:R-:W1:Y:S01]  /*0010*/  S2R R8, SR_CTAID.X ;  /* 0x0000000000087919 */ /* 0x000e620000002500 */
[----:B0-----:R-:W-:Y:S01]  /*0020*/  VIADD R1, R1, 0xfffffff8 ;  /* 0xfffffff801017836 */ /* 0x001fe20000000000 */
[----:B------:R-:W-:Y:S01]  /*0030*/  MOV R0, 0x8 ;  /* 0x0000000800007802 */ /* 0x000fe20000000f00 */
[----:B------:R-:W0:Y:S01]  /*0040*/  LDCU UR4, c[0x0][0x2f8] ;  /* 0x00005f00ff0477ac */ /* 0x000e220008000800 */
[----:B------:R-:W1:Y:S03]  /*0050*/  S2R R9, SR_TID.X ;  /* 0x0000000000097919 */ /* 0x000e660000002100 */
[----:B------:R2:W3:Y:S01]  /*0060*/  LDC.64 R2, c[0x4][R0] ;  /* 0x0100000000027b82 */ /* 0x0004e20000000a00 */
[----:B------:R-:W4:Y:S01]  /*0070*/  LDCU.64 UR6, c[0x4][URZ] ;  /* 0x01000000ff0677ac */ /* 0x000f220008000a00 */
[----:B------:R-:W5:Y:S01]  /*0080*/  LDCU UR5, c[0x0][0x2fc] ;  /* 0x00005f80ff0577ac */ /* 0x000f620008000800 */
[----:B0-----:R-:W-:Y:S01]  /*0090*/  IADD3 R6, P0, PT, R1, UR4, RZ ;  /* 0x0000000401067c10 */ /* 0x001fe2000ff1e0ff */
[----:B----4-:R-:W-:Y:S01]  /*00a0*/  IMAD.U32 R4, RZ, RZ, UR6 ;  /* 0x00000006ff047e24 */ /* 0x010fe2000f8e00ff */
[----:B------:R-:W-:-:S03]  /*00b0*/  MOV R5, UR7 ;  /* 0x0000000700057c02 */ /* 0x000fc60008000f00 */
[----:B-----5:R-:W-:Y:S01]  /*00c0*/  IMAD.X R7, RZ, RZ, UR5, P0 ;  /* 0x00000005ff077e24 */ /* 0x020fe200080e06ff */
[----:B-1----:R2:W-:Y:S07]  /*00d0*/  STL.64 [R1], R8 ;  /* 0x0000000801007387 */ /* 0x0025ee0000100a00 */
[----:B------:R-:W-:-:S07]  /*00e0*/  LEPC R20, `(.L_x_1) ;  /* 0x000000001014794e */ /* 0x000fce0000000000 */
[----:B--23--:R-:W-:Y:S05]  /*00f0*/  CALL.ABS.NOINC R2 ;  /* 0x0000000002007343 */ /* 0x00cfea0003c00000 */
.L_x_1:
[----:B------:R-:W-:Y:S05]  /*0100*/  EXIT ;  /* 0x000000000000794d */ /* 0x000fea0003800000 */
.L_x_2:
        /* <DEDUP_REMOVED lines=15> */
.L_x_4:


//--------------------- .nv.global.init           --------------------------
	.section	.nv.global.init,"aw",@progbits
.nv.global.init:
	.type		$str,@object
	.size		$str,(.L_0 - $str)
$str:
        /*0000*/ 	.byte	0x42, 0x6c, 0x6f, 0x63, 0x6b, 0x20, 0x69, 0x64, 0x78, 0x3a, 0x20, 0x25, 0x64, 0x20, 0x7c, 0x20
        /*0010*/ 	.byte	0x74, 0x68, 0x72, 0x65, 0x61, 0x64, 0x20, 0x69, 0x64, 0x78, 0x3a, 0x20, 0x25, 0x64, 0x0a, 0x00
.L_0:


//--------------------- .nv.shared.reserved.0     --------------------------
	.section	.nv.shared.reserved.0,"aw",@nobits
	.weak		__nv_reservedSMEM_offset_0_alias
	.size		__nv_reservedSMEM_offset_0_alias, 0, 64
	.other		__nv_reservedSMEM_offset_0_alias,@"STO_CUDA_RESERVED_SHARED STV_DEFAULT"
__nv_reservedSMEM_offset_0_alias:
	.zero		0
	.zero		64


//--------------------- .nv.constant0._Z20GPU_increment_numberPii --------------------------
	.section	.nv.constant0._Z20GPU_increment_numberPii,"a",@progbits
	.sectionflags	@""
	.align	4
.nv.constant0._Z20GPU_increment_numberPii:
	.zero		908


//--------------------- .nv.constant0._Z11GPU_mt_infov --------------------------
	.section	.nv.constant0._Z11GPU_mt_infov,"a",@progbits
	.sectionflags	@""
	.align	4
.nv.constant0._Z11GPU_mt_infov:
	.zero		896


//--------------------- SYMBOLS --------------------------

	.type		.nv.reservedSmem.offset0,@object
	.size		.nv.reservedSmem.offset0,0x4
	.type		vprintf,@function
